		.version        5.0
        .target         sm_60
        .address_size   64
		.entry   KERN ( .param .u32 N,	.param .align 8 .f32 x,	.param .align 8 .f32 a)
		{
		.reg    .u32    max,indx;
		.reg	.u64	aptr, xptr, indx2;
		.reg    .pred   out;
		.reg    .f32    valX, valA, valRes, res;

		ld.param.u32    max, [N];	    // max = N
		ld.param.u64    aptr, [a];	    // aptr = a;
		ld.param.u64    xptr, [x];	    // xptr = x;
		mov.b32         indx, %tid.x;	// indx = threadIdx.x
		setp.ge.u32     out,indx,max;	// if(indx > max)
@out   		bra             END;		//		goto END:

		shl.b32         indx,indx,2;	// indx *= 4;
		cvt.u64.u32	    indx2,indx;	    // indx2 = (long)int
		add.u64         aptr,aptr,indx2;// aptr += indx2;
		add.u64         xptr,xptr,indx2;// xptr += indx2;

		ld.global.f32   valX,[xptr];	// valX = *xptr
		ld.global.f32   valA,[aptr];	// valA = *aptr
		mul.f32         res, valA, valX;// res = valA * valX

		st.global.f32   [xptr],res;	// *ptr = val
END:    	exit;				// return
		}




// ===== COMPILED SASS (sm_100) =====

	.target	sm_100

	.elftype	@"ET_EXEC"


//--------------------- .note.nv.tkinfo           --------------------------
	.section	.note.nv.tkinfo,"",@"SHT_NOTE"
	.sectionflags	@"SHF_NOTE_NV_TKINFO"
	.tkinfo
        /*0018*/ 	.word	0x00000002
        /*0030*/ 	.string	""
        /*0030*/ 	.string	"ptxas"
        /*0030*/ 	.string	"Cuda compilation tools, release 13.0, V13.0.88"
        /*0030*/ 	.string	"Build cuda_13.0.r13.0/compiler.36424714_0"
        /*0030*/ 	.string	"-arch sm_100 "



//--------------------- .note.nv.cuinfo           --------------------------
	.section	.note.nv.cuinfo,"",@"SHT_NOTE"
	.sectionflags	@"SHF_NOTE_NV_CUINFO"
        /*0018*/ 	.short	0x0002
        /*001a*/ 	.short	0x003c
        /*001c*/ 	.short	0x0082
	.zero		2


//--------------------- .nv.info                  --------------------------
	.section	.nv.info,"",@"SHT_CUDA_INFO"
	.align	4


	//----- nvinfo : EIATTR_REGCOUNT
	.align		4
        /*0000*/ 	.byte	0x04, 0x2f
        /*0002*/ 	.short	(.L_1 - .L_0)
	.align		4
.L_0:
        /*0004*/ 	.word	index@(KERN)
        /*0008*/ 	.word	0x0000000a


	//----- nvinfo : EIATTR_FRAME_SIZE
	.align		4
.L_1:
        /*000c*/ 	.byte	0x04, 0x11
        /*000e*/ 	.short	(.L_3 - .L_2)
	.align		4
.L_2:
        /*0010*/ 	.word	index@(KERN)
        /*0014*/ 	.word	0x00000000


	//----- nvinfo : EIATTR_MIN_STACK_SIZE
	.align		4
.L_3:
        /*0018*/ 	.byte	0x04, 0x12
        /*001a*/ 	.short	(.L_5 - .L_4)
	.align		4
.L_4:
        /*001c*/ 	.word	index@(KERN)
        /*0020*/ 	.word	0x00000000
.L_5:


//--------------------- .nv.compat                --------------------------
	.section	.nv.compat,"",@"SHT_CUDA_COMPAT_INFO"
	.align	4
        /*0000*/ 	.byte	0x02, 0x09, 0x00, 0x00, 0x02, 0x02, 0x01, 0x00, 0x02, 0x05, 0x05, 0x00, 0x03, 0x07, 0x01, 0x01
        /*0010*/ 	.byte	0x02, 0x03, 0x00, 0x00, 0x02, 0x06, 0x01, 0x00, 0x04, 0x0b, 0x08, 0x00, 0x09, 0x00, 0x00, 0x00
        /*0020*/ 	.byte	0x00, 0x00, 0x00, 0x00


//--------------------- .nv.info.KERN             --------------------------
	.section	.nv.info.KERN,"",@"SHT_CUDA_INFO"
	.sectionflags	@""
	.align	4


	//----- nvinfo : EIATTR_CUDA_API_VERSION
	.align		4
        /*0000*/ 	.byte	0x04, 0x37
        /*0002*/ 	.short	(.L_7 - .L_6)
.L_6:
        /*0004*/ 	.word	0x00000082


	//----- nvinfo : EIATTR_KPARAM_INFO
	.align		4
.L_7:
        /*0008*/ 	.byte	0x04, 0x17
        /*000a*/ 	.short	(.L_9 - .L_8)
.L_8:
        /*000c*/ 	.word	0x00000000
        /*0010*/ 	.short	0x0002
        /*0012*/ 	.short	0x0010
        /*0014*/ 	.byte	0x00, 0xf0, 0x11, 0x00


	//----- nvinfo : EIATTR_KPARAM_INFO
	.align		4
.L_9:
        /*0018*/ 	.byte	0x04, 0x17
        /*001a*/ 	.short	(.L_11 - .L_10)
.L_10:
        /*001c*/ 	.word	0x00000000
        /*0020*/ 	.short	0x0001
        /*0022*/ 	.short	0x0008
        /*0024*/ 	.byte	0x00, 0xf0, 0x11, 0x00


	//----- nvinfo : EIATTR_KPARAM_INFO
	.align		4
.L_11:
        /*0028*/ 	.byte	0x04, 0x17
        /*002a*/ 	.short	(.L_13 - .L_12)
.L_12:
        /*002c*/ 	.word	0x00000000
        /*0030*/ 	.short	0x0000
        /*0032*/ 	.short	0x0000
        /*0034*/ 	.byte	0x00, 0xf0, 0x11, 0x00


	//----- nvinfo : EIATTR_SPARSE_MMA_MASK
	.align		4
.L_13:
        /*0038*/ 	.byte	0x03, 0x50
        /*003a*/ 	.short	0x0000


	//----- nvinfo : EIATTR_MAXREG_COUNT
	.align		4
        /*003c*/ 	.byte	0x03, 0x1b
        /*003e*/ 	.short	0x00ff


	//----- nvinfo : EIATTR_MERCURY_ISA_VERSION
	.align		4
        /*0040*/ 	.byte	0x03, 0x5f
        /*0042*/ 	.short	0x0101


	//----- nvinfo : EIATTR_VRC_CTA_INIT_COUNT
	.align		4
        /*0044*/ 	.byte	0x02, 0x4a
	.zero		1
	.zero		1


	//----- nvinfo : EIATTR_EXIT_INSTR_OFFSETS
	.align		4
        /*0048*/ 	.byte	0x04, 0x1c
        /*004a*/ 	.short	(.L_15 - .L_14)


	//   ....[0]....
.L_14:
        /*004c*/ 	.word	0x00000040


	//   ....[1]....
        /*0050*/ 	.word	0x00000110


	//----- nvinfo : EIATTR_CBANK_PARAM_SIZE
	.align		4
.L_15:
        /*0054*/ 	.byte	0x03, 0x19
        /*0056*/ 	.short	0x0014


	//----- nvinfo : EIATTR_PARAM_CBANK
	.align		4
        /*0058*/ 	.byte	0x04, 0x0a
        /*005a*/ 	.short	(.L_17 - .L_16)
	.align		4
.L_16:
        /*005c*/ 	.word	index@(.nv.constant0.KERN)
        /*0060*/ 	.short	0x0380
        /*0062*/ 	.short	0x0014


	//----- nvinfo : EIATTR_SW_WAR
	.align		4
.L_17:
        /*0064*/ 	.byte	0x04, 0x36
        /*0066*/ 	.short	(.L_19 - .L_18)
.L_18:
        /*0068*/ 	.word	0x00000008
.L_19:


//--------------------- .nv.callgraph             --------------------------
	.section	.nv.callgraph,"",@"SHT_CUDA_CALLGRAPH"
	.align	4
	.sectionentsize	8
	.align		4
        /*0000*/ 	.word	0x00000000
	.align		4
        /*0004*/ 	.word	0xffffffff
	.align		4
        /*0008*/ 	.word	0x00000000
	.align		4
        /*000c*/ 	.word	0xfffffffe
	.align		4
        /*0010*/ 	.word	0x00000000
	.align		4
        /*0014*/ 	.word	0xfffffffd
	.align		4
        /*0018*/ 	.word	0x00000000
	.align		4
        /*001c*/ 	.word	0xfffffffc


//--------------------- .text.KERN                --------------------------
	.section	.text.KERN,"ax",@progbits
	.align	128
.text.KERN:
        .type           KERN,@function
        .size           KERN,(.L_x_1 - KERN)
        .other          KERN,@"STO_CUDA_ENTRY STV_DEFAULT"
KERN:
[----:B------:R-:W-:Y:S01]  /*0000*/  LDC R1, c[0x0][0x37c] ;  /* 0x0000df00ff017b82 */ /* 0x000fe20000000800 */
[----:B------:R-:W0:Y:S01]  /*0010*/  S2R R2, SR_TID.X ;  /* 0x0000000000027919 */ /* 0x000e220000002100 */
[----:B------:R-:W0:Y:S02]  /*0020*/  LDCU UR4, c[0x0][0x380] ;  /* 0x00007000ff0477ac */ /* 0x000e240008000800 */
[----:B0-----:R-:W-:-:S13]  /*0030*/  ISETP.GE.U32.AND P0, PT, R2, UR4, PT ;  /* 0x0000000402007c0c */ /* 0x001fda000bf06070 */
[----:B------:R-:W-:Y:S05]  /*0040*/  @P0 EXIT ;  /* 0x000000000000094d */ /* 0x000fea0003800000 */
[----:B------:R-:W0:Y:S01]  /*0050*/  LDCU.64 UR6, c[0x0][0x390] ;  /* 0x00007200ff0677ac */ /* 0x000e220008000a00 */
[----:B------:R-:W-:Y:S01]  /*0060*/  IMAD.SHL.U32 R2, R2, 0x4, RZ ;  /* 0x0000000402027824 */ /* 0x000fe200078e00ff */
[----:B------:R-:W1:Y:S01]  /*0070*/  LDCU.64 UR8, c[0x0][0x388] ;  /* 0x00007100ff0877ac */ /* 0x000e620008000a00 */
[----:B------:R-:W2:Y:S03]  /*0080*/  LDCU.64 UR4, c[0x0][0x358] ;  /* 0x00006b00ff0477ac */ /* 0x000ea60008000a00 */
[C---:B0-----:R-:W-:Y:S02]  /*0090*/  IADD3 R4, P0, PT, R2.reuse, UR6, RZ ;  /* 0x0000000602047c10 */ /* 0x041fe4000ff1e0ff */
[----:B-1----:R-:W-:Y:S02]  /*00a0*/  IADD3 R2, P1, PT, R2, UR8, RZ ;  /* 0x0000000802027c10 */ /* 0x002fe4000ff3e0ff */
[----:B------:R-:W-:-:S03]  /*00b0*/  IADD3.X R5, PT, PT, RZ, UR7, RZ, P0, !PT ;  /* 0x00000007ff057c10 */ /* 0x000fc600087fe4ff */
[----:B------:R-:W-:-:S03]  /*00c0*/  IMAD.X R3, RZ, RZ, UR9, P1 ;  /* 0x00000009ff037e24 */ /* 0x000fc600088e06ff */
[----:B--2---:R-:W2:Y:S04]  /*00d0*/  LDG.E R5, desc[UR4][R4.64] ;  /* 0x0000000404057981 */ /* 0x004ea8000c1e1900 */
[----:B------:R-:W2:Y:S02]  /*00e0*/  LDG.E R0, desc[UR4][R2.64] ;  /* 0x0000000402007981 */ /* 0x000ea4000c1e1900 */
[----:B--2---:R-:W-:-:S05]  /*00f0*/  FMUL R7, R0, R5 ;  /* 0x0000000500077220 */ /* 0x004fca0000400000 */
[----:B------:R-:W-:Y:S01]  /*0100*/  STG.E desc[UR4][R2.64], R7 ;  /* 0x0000000702007986 */ /* 0x000fe2000c101904 */
[----:B------:R-:W-:Y:S05]  /*0110*/  EXIT ;  /* 0x000000000000794d */ /* 0x000fea0003800000 */
.L_x_0:
[----:B------:R-:W-:-:S00]  /*0120*/  BRA `(.L_x_0) ;  /* 0xfffffffc00fc7947 */ /* 0x000fc0000383ffff */
[----:B------:R-:W-:-:S00]  /*0130*/  NOP ;  /* 0x0000000000007918 */ /* 0x000fc00000000000 */
        /* <DEDUP_REMOVED lines=12> */
.L_x_1:


//--------------------- .nv.shared.reserved.0     --------------------------
	.section	.nv.shared.reserved.0,"aw",@nobits
	.weak		__nv_reservedSMEM_offset_0_alias
	.size		__nv_reservedSMEM_offset_0_alias, 0, 64
	.other		__nv_reservedSMEM_offset_0_alias,@"STO_CUDA_RESERVED_SHARED STV_DEFAULT"
__nv_reservedSMEM_offset_0_alias:
	.zero		0
	.zero		64


//--------------------- .nv.constant0.KERN        --------------------------
	.section	.nv.constant0.KERN,"a",@progbits
	.sectionflags	@""
	.align	4
.nv.constant0.KERN:
	.zero		916


//--------------------- SYMBOLS --------------------------

	.type		.nv.reservedSmem.offset0,@object
	.size		.nv.reservedSmem.offset0,0x4
